//
// Generated by NVIDIA NVVM Compiler
//
// Compiler Build ID: CL-36424714
// Cuda compilation tools, release 13.0, V13.0.88
// Based on NVVM 20.0.0
//

.version 9.0
.target sm_100
.address_size 64

	// .globl	_Z18count_equal_kernelPKiPiii
// _ZZ18count_equal_kernelPKiPiiiE5count has been demoted

.visible .entry _Z18count_equal_kernelPKiPiii(
	.param .u64 .ptr .align 1 _Z18count_equal_kernelPKiPiii_param_0,
	.param .u64 .ptr .align 1 _Z18count_equal_kernelPKiPiii_param_1,
	.param .u32 _Z18count_equal_kernelPKiPiii_param_2,
	.param .u32 _Z18count_equal_kernelPKiPiii_param_3
)
{
	.reg .pred 	%p<7>;
	.reg .b32 	%r<23>;
	.reg .b64 	%rd<7>;
	// demoted variable
	.shared .align 4 .b8 _ZZ18count_equal_kernelPKiPiiiE5count[1024];
	ld.param.u64 	%rd1, [_Z18count_equal_kernelPKiPiii_param_0];
	ld.param.u64 	%rd2, [_Z18count_equal_kernelPKiPiii_param_1];
	ld.param.u32 	%r8, [_Z18count_equal_kernelPKiPiii_param_2];
	ld.param.u32 	%r7, [_Z18count_equal_kernelPKiPiii_param_3];
	mov.u32 	%r1, %tid.x;
	mov.u32 	%r22, %ntid.x;
	mov.u32 	%r9, %ctaid.x;
	mad.lo.s32 	%r3, %r22, %r9, %r1;
	shl.b32 	%r10, %r1, 2;
	mov.u32 	%r11, _ZZ18count_equal_kernelPKiPiiiE5count;
	add.s32 	%r4, %r11, %r10;
	mov.b32 	%r12, 0;
	st.shared.u32 	[%r4], %r12;
	setp.ge.s32 	%p1, %r3, %r8;
	@%p1 bra 	$L__BB0_3;
	cvta.to.global.u64 	%rd3, %rd1;
	mul.wide.s32 	%rd4, %r3, 4;
	add.s64 	%rd5, %rd3, %rd4;
	ld.global.u32 	%r13, [%rd5];
	setp.ne.s32 	%p2, %r13, %r7;
	@%p2 bra 	$L__BB0_3;
	mov.b32 	%r14, 1;
	st.shared.u32 	[%r4], %r14;
$L__BB0_3:
	bar.sync 	0;
	setp.lt.u32 	%p3, %r22, 2;
	@%p3 bra 	$L__BB0_7;
$L__BB0_4:
	shr.u32 	%r6, %r22, 1;
	setp.ge.u32 	%p4, %r1, %r6;
	@%p4 bra 	$L__BB0_6;
	shl.b32 	%r15, %r6, 2;
	add.s32 	%r16, %r4, %r15;
	ld.shared.u32 	%r17, [%r16];
	ld.shared.u32 	%r18, [%r4];
	add.s32 	%r19, %r18, %r17;
	st.shared.u32 	[%r4], %r19;
$L__BB0_6:
	bar.sync 	0;
	setp.gt.u32 	%p5, %r22, 3;
	mov.u32 	%r22, %r6;
	@%p5 bra 	$L__BB0_4;
$L__BB0_7:
	setp.ne.s32 	%p6, %r1, 0;
	@%p6 bra 	$L__BB0_9;
	ld.shared.u32 	%r20, [_ZZ18count_equal_kernelPKiPiiiE5count];
	cvta.to.global.u64 	%rd6, %rd2;
	atom.global.add.u32 	%r21, [%rd6], %r20;
$L__BB0_9:
	ret;

}


// ===== COMPILED SASS (sm_100) =====

	.target	sm_100

	.elftype	@"ET_EXEC"


//--------------------- .note.nv.tkinfo           --------------------------
	.section	.note.nv.tkinfo,"",@"SHT_NOTE"
	.sectionflags	@"SHF_NOTE_NV_TKINFO"
	.tkinfo
        /*0018*/ 	.word	0x00000002
        /*0030*/ 	.string	""
        /*0030*/ 	.string	"ptxas"
        /*0030*/ 	.string	"Cuda compilation tools, release 13.0, V13.0.88"
        /*0030*/ 	.string	"Build cuda_13.0.r13.0/compiler.36424714_0"
        /*0030*/ 	.string	"-arch sm_100 -m 64 "



//--------------------- .note.nv.cuinfo           --------------------------
	.section	.note.nv.cuinfo,"",@"SHT_NOTE"
	.sectionflags	@"SHF_NOTE_NV_CUINFO"
        /*0018*/ 	.short	0x0002
        /*001a*/ 	.short	0x0064
        /*001c*/ 	.short	0x0082
	.zero		2


//--------------------- .nv.info                  --------------------------
	.section	.nv.info,"",@"SHT_CUDA_INFO"
	.align	4


	//----- nvinfo : EIATTR_REGCOUNT
	.align		4
        /*0000*/ 	.byte	0x04, 0x2f
        /*0002*/ 	.short	(.L_1 - .L_0)
	.align		4
.L_0:
        /*0004*/ 	.word	index@(_Z18count_equal_kernelPKiPiii)
        /*0008*/ 	.word	0x00000009


	//----- nvinfo : EIATTR_FRAME_SIZE
	.align		4
.L_1:
        /*000c*/ 	.byte	0x04, 0x11
        /*000e*/ 	.short	(.L_3 - .L_2)
	.align		4
.L_2:
        /*0010*/ 	.word	index@(_Z18count_equal_kernelPKiPiii)
        /*0014*/ 	.word	0x00000000


	//----- nvinfo : EIATTR_MIN_STACK_SIZE
	.align		4
.L_3:
        /*0018*/ 	.byte	0x04, 0x12
        /*001a*/ 	.short	(.L_5 - .L_4)
	.align		4
.L_4:
        /*001c*/ 	.word	index@(_Z18count_equal_kernelPKiPiii)
        /*0020*/ 	.word	0x00000000
.L_5:


//--------------------- .nv.compat                --------------------------
	.section	.nv.compat,"",@"SHT_CUDA_COMPAT_INFO"
	.align	4
        /*0000*/ 	.byte	0x02, 0x09, 0x00, 0x00, 0x02, 0x02, 0x01, 0x00, 0x02, 0x05, 0x05, 0x00, 0x03, 0x07, 0x01, 0x01
        /*0010*/ 	.byte	0x02, 0x03, 0x00, 0x00, 0x02, 0x06, 0x01, 0x00, 0x04, 0x0b, 0x08, 0x00, 0x09, 0x00, 0x00, 0x00
        /*0020*/ 	.byte	0x00, 0x00, 0x00, 0x00


//--------------------- .nv.info._Z18count_equal_kernelPKiPiii --------------------------
	.section	.nv.info._Z18count_equal_kernelPKiPiii,"",@"SHT_CUDA_INFO"
	.sectionflags	@""
	.align	4


	//----- nvinfo : EIATTR_CUDA_API_VERSION
	.align		4
        /*0000*/ 	.byte	0x04, 0x37
        /*0002*/ 	.short	(.L_7 - .L_6)
.L_6:
        /*0004*/ 	.word	0x00000082


	//----- nvinfo : EIATTR_KPARAM_INFO
	.align		4
.L_7:
        /*0008*/ 	.byte	0x04, 0x17
        /*000a*/ 	.short	(.L_9 - .L_8)
.L_8:
        /*000c*/ 	.word	0x00000000
        /*0010*/ 	.short	0x0003
        /*0012*/ 	.short	0x0014
        /*0014*/ 	.byte	0x00, 0xf0, 0x11, 0x00


	//----- nvinfo : EIATTR_KPARAM_INFO
	.align		4
.L_9:
        /*0018*/ 	.byte	0x04, 0x17
        /*001a*/ 	.short	(.L_11 - .L_10)
.L_10:
        /*001c*/ 	.word	0x00000000
        /*0020*/ 	.short	0x0002
        /*0022*/ 	.short	0x0010
        /*0024*/ 	.byte	0x00, 0xf0, 0x11, 0x00


	//----- nvinfo : EIATTR_KPARAM_INFO
	.align		4
.L_11:
        /*0028*/ 	.byte	0x04, 0x17
        /*002a*/ 	.short	(.L_13 - .L_12)
.L_12:
        /*002c*/ 	.word	0x00000000
        /*0030*/ 	.short	0x0001
        /*0032*/ 	.short	0x0008
        /*0034*/ 	.byte	0x00, 0xf5, 0x21, 0x00


	//----- nvinfo : EIATTR_KPARAM_INFO
	.align		4
.L_13:
        /*0038*/ 	.byte	0x04, 0x17
        /*003a*/ 	.short	(.L_15 - .L_14)
.L_14:
        /*003c*/ 	.word	0x00000000
        /*0040*/ 	.short	0x0000
        /*0042*/ 	.short	0x0000
        /*0044*/ 	.byte	0x00, 0xf5, 0x21, 0x00


	//----- nvinfo : EIATTR_SPARSE_MMA_MASK
	.align		4
.L_15:
        /*0048*/ 	.byte	0x03, 0x50
        /*004a*/ 	.short	0x0000


	//----- nvinfo : EIATTR_MAXREG_COUNT
	.align		4
        /*004c*/ 	.byte	0x03, 0x1b
        /*004e*/ 	.short	0x00ff


	//----- nvinfo : EIATTR_NUM_BARRIERS
	.align		4
        /*0050*/ 	.byte	0x02, 0x4c
        /*0052*/ 	.byte	0x01
	.zero		1


	//----- nvinfo : EIATTR_MERCURY_ISA_VERSION
	.align		4
        /*0054*/ 	.byte	0x03, 0x5f
        /*0056*/ 	.short	0x0101


	//----- nvinfo : EIATTR_VRC_CTA_INIT_COUNT
	.align		4
        /*0058*/ 	.byte	0x02, 0x4a
	.zero		1
	.zero		1


	//----- nvinfo : EIATTR_EXIT_INSTR_OFFSETS
	.align		4
        /*005c*/ 	.byte	0x04, 0x1c
        /*005e*/ 	.short	(.L_17 - .L_16)


	//   ....[0]....
.L_16:
        /*0060*/ 	.word	0x00000270


	//   ....[1]....
        /*0064*/ 	.word	0x000002e0


	//----- nvinfo : EIATTR_CRS_STACK_SIZE
	.align		4
.L_17:
        /*0068*/ 	.byte	0x04, 0x1e
        /*006a*/ 	.short	(.L_19 - .L_18)
.L_18:
        /*006c*/ 	.word	0x00000000


	//----- nvinfo : EIATTR_CBANK_PARAM_SIZE
	.align		4
.L_19:
        /*0070*/ 	.byte	0x03, 0x19
        /*0072*/ 	.short	0x0018


	//----- nvinfo : EIATTR_PARAM_CBANK
	.align		4
        /*0074*/ 	.byte	0x04, 0x0a
        /*0076*/ 	.short	(.L_21 - .L_20)
	.align		4
.L_20:
        /*0078*/ 	.word	index@(.nv.constant0._Z18count_equal_kernelPKiPiii)
        /*007c*/ 	.short	0x0380
        /*007e*/ 	.short	0x0018


	//----- nvinfo : EIATTR_SW_WAR
	.align		4
.L_21:
        /*0080*/ 	.byte	0x04, 0x36
        /*0082*/ 	.short	(.L_23 - .L_22)
.L_22:
        /*0084*/ 	.word	0x00000008
.L_23:


//--------------------- .nv.callgraph             --------------------------
	.section	.nv.callgraph,"",@"SHT_CUDA_CALLGRAPH"
	.align	4
	.sectionentsize	8
	.align		4
        /*0000*/ 	.word	0x00000000
	.align		4
        /*0004*/ 	.word	0xffffffff
	.align		4
        /*0008*/ 	.word	0x00000000
	.align		4
        /*000c*/ 	.word	0xfffffffe
	.align		4
        /*0010*/ 	.word	0x00000000
	.align		4
        /*0014*/ 	.word	0xfffffffd
	.align		4
        /*0018*/ 	.word	0x00000000
	.align		4
        /*001c*/ 	.word	0xfffffffc


//--------------------- .text._Z18count_equal_kernelPKiPiii --------------------------
	.section	.text._Z18count_equal_kernelPKiPiii,"ax",@progbits
	.align	128
        .global         _Z18count_equal_kernelPKiPiii
        .type           _Z18count_equal_kernelPKiPiii,@function
        .size           _Z18count_equal_kernelPKiPiii,(.L_x_5 - _Z18count_equal_kernelPKiPiii)
        .other          _Z18count_equal_kernelPKiPiii,@"STO_CUDA_ENTRY STV_DEFAULT"
_Z18count_equal_kernelPKiPiii:
.text._Z18count_equal_kernelPKiPiii:
[----:B------:R-:W-:Y:S01]  /*0000*/  LDC R1, c[0x0][0x37c] ;  /* 0x0000df00ff017b82 */ /* 0x000fe20000000800 */
[----:B------:R-:W0:Y:S07]  /*0010*/  S2R R6, SR_TID.X ;  /* 0x0000000000067919 */ /* 0x000e2e0000002100 */
[----:B------:R-:W1:Y:S01]  /*0020*/  S2UR UR5, SR_CgaCtaId ;  /* 0x00000000000579c3 */ /* 0x000e620000008800 */
[----:B------:R-:W2:Y:S01]  /*0030*/  LDCU UR6, c[0x0][0x360] ;  /* 0x00006c00ff0677ac */ /* 0x000ea20008000800 */
[----:B------:R-:W-:Y:S01]  /*0040*/  BSSY.RECONVERGENT B0, `(.L_x_0) ;  /* 0x0000015000007945 */ /* 0x000fe20003800200 */
[----:B------:R-:W3:Y:S01]  /*0050*/  S2R R5, SR_CTAID.X ;  /* 0x0000000000057919 */ /* 0x000ee20000002500 */
[----:B------:R-:W4:Y:S01]  /*0060*/  LDCU UR7, c[0x0][0x390] ;  /* 0x00007200ff0777ac */ /* 0x000f220008000800 */
[----:B------:R-:W-:Y:S01]  /*0070*/  UMOV UR4, 0x400 ;  /* 0x0000040000047882 */ /* 0x000fe20000000000 */
[----:B--2---:R-:W-:Y:S01]  /*0080*/  IMAD.U32 R4, RZ, RZ, UR6 ;  /* 0x00000006ff047e24 */ /* 0x004fe2000f8e00ff */
[----:B-1----:R-:W-:-:S04]  /*0090*/  ULEA UR4, UR5, UR4, 0x18 ;  /* 0x0000000405047291 */ /* 0x002fc8000f8ec0ff */
[----:B------:R-:W-:Y:S02]  /*00a0*/  ISETP.GE.U32.AND P1, PT, R4, 0x2, PT ;  /* 0x000000020400780c */ /* 0x000fe40003f26070 */
[C---:B0-----:R-:W-:Y:S02]  /*00b0*/  LEA R0, R6.reuse, UR4, 0x2 ;  /* 0x0000000406007c11 */ /* 0x041fe4000f8e10ff */
[----:B------:R-:W-:Y:S01]  /*00c0*/  ISETP.NE.AND P0, PT, R6, RZ, PT ;  /* 0x000000ff0600720c */ /* 0x000fe20003f05270 */
[----:B---3--:R-:W-:Y:S02]  /*00d0*/  IMAD R5, R5, UR6, R6 ;  /* 0x0000000605057c24 */ /* 0x008fe4000f8e0206 */
[----:B------:R0:W-:Y:S03]  /*00e0*/  STS [R0], RZ ;  /* 0x000000ff00007388 */ /* 0x0001e60000000800 */
[----:B----4-:R-:W-:Y:S01]  /*00f0*/  ISETP.GE.AND P2, PT, R5, UR7, PT ;  /* 0x0000000705007c0c */ /* 0x010fe2000bf46270 */
[----:B------:R-:W1:-:S12]  /*0100*/  LDCU.64 UR6, c[0x0][0x358] ;  /* 0x00006b00ff0677ac */ /* 0x000e580008000a00 */
[----:B0-----:R-:W-:Y:S05]  /*0110*/  @P2 BRA `(.L_x_1) ;  /* 0x00000000001c2947 */ /* 0x001fea0003800000 */
[----:B------:R-:W0:Y:S01]  /*0120*/  LDC.64 R2, c[0x0][0x380] ;  /* 0x0000e000ff027b82 */ /* 0x000e220000000a00 */
[----:B------:R-:W2:Y:S01]  /*0130*/  LDCU UR4, c[0x0][0x394] ;  /* 0x00007280ff0477ac */ /* 0x000ea20008000800 */
[----:B0-----:R-:W-:-:S06]  /*0140*/  IMAD.WIDE R2, R5, 0x4, R2 ;  /* 0x0000000405027825 */ /* 0x001fcc00078e0202 */
[----:B-1----:R-:W2:Y:S02]  /*0150*/  LDG.E R2, desc[UR6][R2.64] ;  /* 0x0000000602027981 */ /* 0x002ea4000c1e1900 */
[----:B--2---:R-:W-:-:S13]  /*0160*/  ISETP.NE.AND P2, PT, R2, UR4, PT ;  /* 0x0000000402007c0c */ /* 0x004fda000bf45270 */
[----:B------:R-:W-:-:S05]  /*0170*/  @!P2 IMAD.MOV.U32 R5, RZ, RZ, 0x1 ;  /* 0x00000001ff05a424 */ /* 0x000fca00078e00ff */
[----:B------:R0:W-:Y:S02]  /*0180*/  @!P2 STS [R0], R5 ;  /* 0x000000050000a388 */ /* 0x0001e40000000800 */
.L_x_1:
[----:B-1----:R-:W-:Y:S05]  /*0190*/  BSYNC.RECONVERGENT B0 ;  /* 0x0000000000007941 */ /* 0x002fea0003800200 */
.L_x_0:
[----:B------:R-:W-:Y:S06]  /*01a0*/  BAR.SYNC.DEFER_BLOCKING 0x0 ;  /* 0x0000000000007b1d */ /* 0x000fec0000010000 */
[----:B------:R-:W-:Y:S05]  /*01b0*/  @!P1 BRA `(.L_x_2) ;  /* 0x00000000002c9947 */ /* 0x000fea0003800000 */
.L_x_3:
[----:B0-----:R-:W-:-:S04]  /*01c0*/  SHF.R.U32.HI R5, RZ, 0x1, R4 ;  /* 0x00000001ff057819 */ /* 0x001fc80000011604 */
[----:B------:R-:W-:-:S13]  /*01d0*/  ISETP.GE.U32.AND P1, PT, R6, R5, PT ;  /* 0x000000050600720c */ /* 0x000fda0003f26070 */
[----:B------:R-:W-:Y:S01]  /*01e0*/  @!P1 IMAD R2, R5, 0x4, R0 ;  /* 0x0000000405029824 */ /* 0x000fe200078e0200 */
[----:B------:R-:W-:Y:S05]  /*01f0*/  @!P1 LDS R3, [R0] ;  /* 0x0000000000039984 */ /* 0x000fea0000000800 */
[----:B------:R-:W0:Y:S02]  /*0200*/  @!P1 LDS R2, [R2] ;  /* 0x0000000002029984 */ /* 0x000e240000000800 */
[----:B0-----:R-:W-:-:S05]  /*0210*/  @!P1 IMAD.IADD R3, R2, 0x1, R3 ;  /* 0x0000000102039824 */ /* 0x001fca00078e0203 */
[----:B------:R1:W-:Y:S01]  /*0220*/  @!P1 STS [R0], R3 ;  /* 0x0000000300009388 */ /* 0x0003e20000000800 */
[----:B------:R-:W-:Y:S01]  /*0230*/  BAR.SYNC.DEFER_BLOCKING 0x0 ;  /* 0x0000000000007b1d */ /* 0x000fe20000010000 */
[----:B------:R-:W-:Y:S01]  /*0240*/  ISETP.GT.U32.AND P1, PT, R4, 0x3, PT ;  /* 0x000000030400780c */ /* 0x000fe20003f24070 */
[----:B------:R-:W-:-:S12]  /*0250*/  IMAD.MOV.U32 R4, RZ, RZ, R5 ;  /* 0x000000ffff047224 */ /* 0x000fd800078e0005 */
[----:B-1----:R-:W-:Y:S05]  /*0260*/  @P1 BRA `(.L_x_3) ;  /* 0xfffffffc00d41947 */ /* 0x002fea000383ffff */
.L_x_2:
[----:B------:R-:W-:Y:S05]  /*0270*/  @P0 EXIT ;  /* 0x000000000000094d */ /* 0x000fea0003800000 */
[----:B------:R-:W1:Y:S01]  /*0280*/  S2UR UR5, SR_CgaCtaId ;  /* 0x00000000000579c3 */ /* 0x000e620000008800 */
[----:B------:R-:W-:-:S07]  /*0290*/  UMOV UR4, 0x400 ;  /* 0x0000040000047882 */ /* 0x000fce0000000000 */
[----:B------:R-:W2:Y:S01]  /*02a0*/  LDC.64 R2, c[0x0][0x388] ;  /* 0x0000e200ff027b82 */ /* 0x000ea20000000a00 */
[----:B-1----:R-:W-:-:S09]  /*02b0*/  ULEA UR4, UR5, UR4, 0x18 ;  /* 0x0000000405047291 */ /* 0x002fd2000f8ec0ff */
[----:B0-----:R-:W2:Y:S04]  /*02c0*/  LDS R5, [UR4] ;  /* 0x00000004ff057984 */ /* 0x001ea80008000800 */
[----:B--2---:R-:W-:Y:S01]  /*02d0*/  REDG.E.ADD.STRONG.GPU desc[UR6][R2.64], R5 ;  /* 0x000000050200798e */ /* 0x004fe2000c12e106 */
[----:B------:R-:W-:Y:S05]  /*02e0*/  EXIT ;  /* 0x000000000000794d */ /* 0x000fea0003800000 */
.L_x_4:
[----:B------:R-:W-:-:S00]  /*02f0*/  BRA `(.L_x_4) ;  /* 0xfffffffc00fc7947 */ /* 0x000fc0000383ffff */
[----:B------:R-:W-:-:S00]  /*0300*/  NOP ;  /* 0x0000000000007918 */ /* 0x000fc00000000000 */
[----:B------:R-:W-:-:S00]  /*0310*/  NOP ;  /* 0x0000000000007918 */ /* 0x000fc00000000000 */
[----:B------:R-:W-:-:S00]  /*0320*/  NOP ;  /* 0x0000000000007918 */ /* 0x000fc00000000000 */
[----:B------:R-:W-:-:S00]  /*0330*/  NOP ;  /* 0x0000000000007918 */ /* 0x000fc00000000000 */
[----:B------:R-:W-:-:S00]  /*0340*/  NOP ;  /* 0x0000000000007918 */ /* 0x000fc00000000000 */
[----:B------:R-:W-:-:S00]  /*0350*/  NOP ;  /* 0x0000000000007918 */ /* 0x000fc00000000000 */
[----:B------:R-:W-:-:S00]  /*0360*/  NOP ;  /* 0x0000000000007918 */ /* 0x000fc00000000000 */
[----:B------:R-:W-:-:S00]  /*0370*/  NOP ;  /* 0x0000000000007918 */ /* 0x000fc00000000000 */
.L_x_5:


//--------------------- .nv.shared._Z18count_equal_kernelPKiPiii --------------------------
	.section	.nv.shared._Z18count_equal_kernelPKiPiii,"aw",@nobits
	.sectionflags	@""
	.align	4
.nv.shared._Z18count_equal_kernelPKiPiii:
	.zero		2048


//--------------------- .nv.shared.reserved.0     --------------------------
	.section	.nv.shared.reserved.0,"aw",@nobits
	.weak		__nv_reservedSMEM_offset_0_alias
	.size		__nv_reservedSMEM_offset_0_alias, 0, 64
	.other		__nv_reservedSMEM_offset_0_alias,@"STO_CUDA_RESERVED_SHARED STV_DEFAULT"
__nv_reservedSMEM_offset_0_alias:
	.zero		0
	.zero		64


//--------------------- .nv.constant0._Z18count_equal_kernelPKiPiii --------------------------
	.section	.nv.constant0._Z18count_equal_kernelPKiPiii,"a",@progbits
	.sectionflags	@""
	.align	4
.nv.constant0._Z18count_equal_kernelPKiPiii:
	.zero		920


//--------------------- SYMBOLS --------------------------

	.type		.nv.reservedSmem.offset0,@object
	.size		.nv.reservedSmem.offset0,0x4
	.type		.nv.reservedSmem.cap,@object
	.size		.nv.reservedSmem.cap,0x4
